	.headerflags	@"EF_CUDA_TEXMODE_UNIFIED EF_CUDA_64BIT_ADDRESS EF_CUDA_ACCELERATORS EF_CUDA_SM90 EF_CUDA_VIRTUAL_SM(EF_CUDA_SM90)"
	.elftype	@"ET_EXEC"


//--------------------- .nv.info                  --------------------------
	.section	.nv.info,"",@"SHT_CUDA_INFO"
	.align	4


	//----- nvinfo : EIATTR_REGCOUNT
	.align		4
        /*0000*/ 	.byte	0x04, 0x2f
        /*0002*/ 	.short	(.L_3 - .L_2)
	.align		4
.L_2:
        /*0004*/ 	.word	index@(triton_poi_fused_clamp_min_div_linalg_vector_norm_mul_0)
        /*0008*/ 	.word	0x00000028


	//----- nvinfo : EIATTR_MIN_STACK_SIZE
	.align		4
.L_3:
        /*000c*/ 	.byte	0x04, 0x12
        /*000e*/ 	.short	(.L_5 - .L_4)
	.align		4
.L_4:
        /*0010*/ 	.word	index@(triton_poi_fused_clamp_min_div_linalg_vector_norm_mul_0)
        /*0014*/ 	.word	0x00000000


	//----- nvinfo : EIATTR_FRAME_SIZE
	.align		4
.L_5:
        /*0018*/ 	.byte	0x04, 0x11
        /*001a*/ 	.short	(.L_7 - .L_6)
	.align		4
.L_6:
        /*001c*/ 	.word	index@(triton_poi_fused_clamp_min_div_linalg_vector_norm_mul_0)
        /*0020*/ 	.word	0x00000000


	//----- nvinfo : EIATTR_MIN_STACK_SIZE
	.align		4
.L_7:
        /*0024*/ 	.byte	0x04, 0x12
        /*0026*/ 	.short	(.L_9 - .L_8)
	.align		4
.L_8:
        /*0028*/ 	.word	index@(triton_poi_fused_clamp_min_div_linalg_vector_norm_mul_0)
        /*002c*/ 	.word	0x00000000
.L_9:


//--------------------- .nv.info.triton_poi_fused_clamp_min_div_linalg_vector_norm_mul_0 --------------------------
	.section	.nv.info.triton_poi_fused_clamp_min_div_linalg_vector_norm_mul_0,"",@"SHT_CUDA_INFO"
	.sectionflags	@""
	.align	4


	//----- nvinfo : EIATTR_CUDA_API_VERSION
	.align		4
        /*0000*/ 	.byte	0x04, 0x37
        /*0002*/ 	.short	(.L_11 - .L_10)
.L_10:
        /*0004*/ 	.word	0x0000007c


	//----- nvinfo : EIATTR_KPARAM_INFO
	.align		4
.L_11:
        /*0008*/ 	.byte	0x04, 0x17
        /*000a*/ 	.short	(.L_13 - .L_12)
.L_12:
        /*000c*/ 	.word	0x00000000
        /*0010*/ 	.short	0x0005
        /*0012*/ 	.short	0x0028
        /*0014*/ 	.byte	0x00, 0xf0, 0x11, 0x00


	//----- nvinfo : EIATTR_KPARAM_INFO
	.align		4
.L_13:
        /*0018*/ 	.byte	0x04, 0x17
        /*001a*/ 	.short	(.L_15 - .L_14)
.L_14:
        /*001c*/ 	.word	0x00000000
        /*0020*/ 	.short	0x0004
        /*0022*/ 	.short	0x0020
        /*0024*/ 	.byte	0x00, 0xf4, 0x21, 0x00


	//----- nvinfo : EIATTR_KPARAM_INFO
	.align		4
.L_15:
        /*0028*/ 	.byte	0x04, 0x17
        /*002a*/ 	.short	(.L_17 - .L_16)
.L_16:
        /*002c*/ 	.word	0x00000000
        /*0030*/ 	.short	0x0003
        /*0032*/ 	.short	0x0018
        /*0034*/ 	.byte	0x00, 0xf4, 0x21, 0x00


	//----- nvinfo : EIATTR_KPARAM_INFO
	.align		4
.L_17:
        /*0038*/ 	.byte	0x04, 0x17
        /*003a*/ 	.short	(.L_19 - .L_18)
.L_18:
        /*003c*/ 	.word	0x00000000
        /*0040*/ 	.short	0x0002
        /*0042*/ 	.short	0x0010
        /*0044*/ 	.byte	0x00, 0xf4, 0x21, 0x00


	//----- nvinfo : EIATTR_KPARAM_INFO
	.align		4
.L_19:
        /*0048*/ 	.byte	0x04, 0x17
        /*004a*/ 	.short	(.L_21 - .L_20)
.L_20:
        /*004c*/ 	.word	0x00000000
        /*0050*/ 	.short	0x0001
        /*0052*/ 	.short	0x0008
        /*0054*/ 	.byte	0x00, 0xf4, 0x21, 0x00


	//----- nvinfo : EIATTR_KPARAM_INFO
	.align		4
.L_21:
        /*0058*/ 	.byte	0x04, 0x17
        /*005a*/ 	.short	(.L_23 - .L_22)
.L_22:
        /*005c*/ 	.word	0x00000000
        /*0060*/ 	.short	0x0000
        /*0062*/ 	.short	0x0000
        /*0064*/ 	.byte	0x00, 0xf4, 0x21, 0x00


	//----- nvinfo : EIATTR_SPARSE_MMA_MASK
	.align		4
.L_23:
        /*0068*/ 	.byte	0x03, 0x50
        /*006a*/ 	.short	0x0000


	//----- nvinfo : EIATTR_MAXREG_COUNT
	.align		4
        /*006c*/ 	.byte	0x03, 0x1b
        /*006e*/ 	.short	0x00ff


	//----- nvinfo : EIATTR_EXIT_INSTR_OFFSETS
	.align		4
        /*0070*/ 	.byte	0x04, 0x1c
        /*0072*/ 	.short	(.L_25 - .L_24)


	//   ....[0]....
.L_24:
        /*0074*/ 	.word	0x00000ab0


	//   ....[1]....
        /*0078*/ 	.word	0x00000ad0


	//----- nvinfo : EIATTR_REQNTID
	.align		4
.L_25:
        /*007c*/ 	.byte	0x04, 0x10
        /*007e*/ 	.short	(.L_27 - .L_26)
.L_26:
        /*0080*/ 	.word	0x00000080
        /*0084*/ 	.word	0x00000001
        /*0088*/ 	.word	0x00000001


	//----- nvinfo : EIATTR_CBANK_PARAM_SIZE
	.align		4
.L_27:
        /*008c*/ 	.byte	0x03, 0x19
        /*008e*/ 	.short	0x002c


	//----- nvinfo : EIATTR_PARAM_CBANK
	.align		4
        /*0090*/ 	.byte	0x04, 0x0a
        /*0092*/ 	.short	(.L_29 - .L_28)
	.align		4
.L_28:
        /*0094*/ 	.word	index@(.nv.constant0.triton_poi_fused_clamp_min_div_linalg_vector_norm_mul_0)
        /*0098*/ 	.short	0x0210
        /*009a*/ 	.short	0x002c


	//----- nvinfo : EIATTR_SW_WAR
	.align		4
.L_29:
        /*009c*/ 	.byte	0x04, 0x36
        /*009e*/ 	.short	(.L_31 - .L_30)
.L_30:
        /*00a0*/ 	.word	0x00000008
.L_31:


//--------------------- .nv.callgraph             --------------------------
	.section	.nv.callgraph,"",@"SHT_CUDA_CALLGRAPH"
	.align	4
	.sectionentsize	8
	.align		4
        /*0000*/ 	.word	0x00000000
	.align		4
        /*0004*/ 	.word	0xffffffff
	.align		4
        /*0008*/ 	.word	0x00000000
	.align		4
        /*000c*/ 	.word	0xfffffffe
	.align		4
        /*0010*/ 	.word	0x00000000
	.align		4
        /*0014*/ 	.word	0xfffffffd
	.align		4
        /*0018*/ 	.word	0x00000000
	.align		4
        /*001c*/ 	.word	0xfffffffc


//--------------------- .nv.constant4             --------------------------
	.section	.nv.constant4,"a",@progbits
	.align	8
	.align		8
.nv.constant4:
        /*0000*/ 	.dword	_$_str
	.align		8
        /*0008*/ 	.dword	_$_str_$_2


//--------------------- .text.triton_poi_fused_clamp_min_div_linalg_vector_norm_mul_0 --------------------------
	.section	.text.triton_poi_fused_clamp_min_div_linalg_vector_norm_mul_0,"ax",@progbits
	.align	128
        .global         triton_poi_fused_clamp_min_div_linalg_vector_norm_mul_0
        .type           triton_poi_fused_clamp_min_div_linalg_vector_norm_mul_0,@function
        .size           triton_poi_fused_clamp_min_div_linalg_vector_norm_mul_0,(.L_x_1 - triton_poi_fused_clamp_min_div_linalg_vector_norm_mul_0)
        .other          triton_poi_fused_clamp_min_div_linalg_vector_norm_mul_0,@"STO_CUDA_ENTRY STV_DEFAULT"
triton_poi_fused_clamp_min_div_linalg_vector_norm_mul_0:
.text.triton_poi_fused_clamp_min_div_linalg_vector_norm_mul_0:
[----:B------:R-:W0:Y:S01]  /*0000*/  LDC R1, c[0x0][0x28] ;  /* 0x00000a00ff017b82 */ /* 0x000e220000000800 */
[----:B------:R-:W1:Y:S07]  /*0010*/  S2R R0, SR_TID.X ;  /* 0x0000000000007919 */ /* 0x000e6e0000002100 */
[----:B------:R-:W2:Y:S01]  /*0020*/  LDC.64 R2, c[0x0][0x210] ;  /* 0x00008400ff027b82 */ /* 0x000ea20000000a00 */
[----:B------:R-:W-:Y:S01]  /*0030*/  CS2R R10, SRZ ;  /* 0x00000000000a7805 */ /* 0x000fe2000001ff00 */
[----:B------:R-:W-:Y:S01]  /*0040*/  ULDC.64 UR4, c[0x0][0x208] ;  /* 0x0000820000047ab9 */ /* 0x000fe20000000a00 */
[----:B------:R-:W3:Y:S05]  /*0050*/  S2R R5, SR_CTAID.X ;  /* 0x0000000000057919 */ /* 0x000eea0000002500 */
[----:B------:R-:W4:Y:S01]  /*0060*/  LDC.64 R28, c[0x0][0x218] ;  /* 0x00008600ff1c7b82 */ /* 0x000f220000000a00 */
[----:B-1----:R-:W-:-:S04]  /*0070*/  SHF.L.U32 R0, R0, 0x1, RZ ;  /* 0x0000000100007819 */ /* 0x002fc800000006ff */
[----:B------:R-:W-:-:S04]  /*0080*/  LOP3.LUT R0, R0, 0xfe, RZ, 0xc0, !PT ;  /* 0x000000fe00007812 */ /* 0x000fc800078ec0ff */
[----:B---3--:R-:W-:Y:S02]  /*0090*/  LEA R31, R5, R0, 0x8 ;  /* 0x00000000051f7211 */ /* 0x008fe400078e40ff */
[----:B------:R-:W-:Y:S02]  /*00a0*/  SHF.R.S32.HI R0, RZ, 0x17, R5 ;  /* 0x00000017ff007819 */ /* 0x000fe40000011405 */
[C---:B------:R-:W-:Y:S01]  /*00b0*/  ISETP.GE.AND P0, PT, R31.reuse, 0x100, PT ;  /* 0x000001001f00780c */ /* 0x040fe20003f06270 */
[----:B--2---:R-:W-:Y:S01]  /*00c0*/  IMAD.WIDE R14, R31, 0x4, R2 ;  /* 0x000000041f0e7825 */ /* 0x004fe200078e0202 */
[----:B------:R-:W-:-:S04]  /*00d0*/  SGXT R0, R0, 0x1 ;  /* 0x000000010000781a */ /* 0x000fc80000000200 */
[CC--:B------:R-:W-:Y:S02]  /*00e0*/  LEA.HI R4, R0.reuse, R31.reuse, RZ, 0x4 ;  /* 0x0000001f00047211 */ /* 0x0c0fe400078f20ff */
[----:B------:R-:W-:Y:S02]  /*00f0*/  LEA.HI R0, R0, R31, RZ, 0x6 ;  /* 0x0000001f00007211 */ /* 0x000fe400078f30ff */
[----:B------:R-:W-:Y:S02]  /*0100*/  LOP3.LUT R4, R4, 0xfffffff0, RZ, 0xc0, !PT ;  /* 0xfffffff004047812 */ /* 0x000fe400078ec0ff */
[----:B------:R-:W-:Y:S01]  /*0110*/  LOP3.LUT R0, R0, 0xffffffc0, RZ, 0xc0, !PT ;  /* 0xffffffc000007812 */ /* 0x000fe200078ec0ff */
[----:B------:R1:W2:Y:S01]  /*0120*/  @!P0 LDG.E.64 R10, desc[UR4][R14.64] ;  /* 0x000000040e0a8981 */ /* 0x0002a2000c1e1b00 */
[----:B------:R-:W-:Y:S02]  /*0130*/  CS2R R6, SRZ ;  /* 0x0000000000067805 */ /* 0x000fe4000001ff00 */
[----:B------:R-:W-:-:S02]  /*0140*/  CS2R R12, SRZ ;  /* 0x00000000000c7805 */ /* 0x000fc4000001ff00 */
[----:B------:R-:W-:Y:S02]  /*0150*/  IADD3 R25, R0, R31, -R4 ;  /* 0x0000001f00197210 */ /* 0x000fe40007ffe804 */
[----:B------:R-:W-:Y:S02]  /*0160*/  CS2R R8, SRZ ;  /* 0x0000000000087805 */ /* 0x000fe4000001ff00 */
[----:B------:R-:W-:Y:S02]  /*0170*/  CS2R R4, SRZ ;  /* 0x0000000000047805 */ /* 0x000fe4000001ff00 */
[----:B------:R-:W-:Y:S01]  /*0180*/  IADD3 R37, R25, 0x10, RZ ;  /* 0x0000001019257810 */ /* 0x000fe20007ffe0ff */
[--C-:B------:R-:W-:Y:S01]  /*0190*/  IMAD.WIDE R20, R25, 0x4, R2.reuse ;  /* 0x0000000419147825 */ /* 0x100fe200078e0202 */
[----:B------:R-:W-:Y:S01]  /*01a0*/  IADD3 R33, R25, 0x30, RZ ;  /* 0x0000003019217810 */ /* 0x000fe20007ffe0ff */
[----:B-1----:R-:W1:Y:S01]  /*01b0*/  LDC.64 R14, c[0x0][0x220] ;  /* 0x00008800ff0e7b82 */ /* 0x002e620000000a00 */
[----:B------:R-:W-:Y:S01]  /*01c0*/  IADD3 R35, R25, 0x20, RZ ;  /* 0x0000002019237810 */ /* 0x000fe20007ffe0ff */
[--C-:B------:R-:W-:Y:S01]  /*01d0*/  IMAD.WIDE R22, R37, 0x4, R2.reuse ;  /* 0x0000000425167825 */ /* 0x100fe200078e0202 */
[----:B------:R-:W-:Y:S01]  /*01e0*/  CS2R R18, SRZ ;  /* 0x0000000000127805 */ /* 0x000fe2000001ff00 */
[----:B------:R4:W3:Y:S02]  /*01f0*/  @!P0 LDG.E.EL.64 R8, desc[UR4][R20.64] ;  /* 0x0000000414088981 */ /* 0x0008e4000c2e1b00 */
[----:B------:R-:W-:-:S02]  /*0200*/  IMAD.WIDE R16, R33, 0x4, R2 ;  /* 0x0000000421107825 */ /* 0x000fc400078e0202 */
[----:B------:R5:W2:Y:S02]  /*0210*/  @!P0 LDG.E.EL.64 R6, desc[UR4][R22.64] ;  /* 0x0000000416068981 */ /* 0x000aa4000c2e1b00 */
[----:B------:R-:W-:Y:S01]  /*0220*/  IMAD.WIDE R26, R35, 0x4, R2 ;  /* 0x00000004231a7825 */ /* 0x000fe200078e0202 */
[----:B------:R-:W-:Y:S01]  /*0230*/  CS2R R2, SRZ ;  /* 0x0000000000027805 */ /* 0x000fe2000001ff00 */
[----:B------:R5:W3:Y:S02]  /*0240*/  @!P0 LDG.E.EL.64 R12, desc[UR4][R16.64] ;  /* 0x00000004100c8981 */ /* 0x000ae4000c2e1b00 */
[--C-:B----4-:R-:W-:Y:S02]  /*0250*/  IMAD.WIDE R20, R25, 0x4, R28.reuse ;  /* 0x0000000419147825 */ /* 0x110fe400078e021c */
[----:B------:R4:W3:Y:S02]  /*0260*/  @!P0 LDG.E.EL.64 R4, desc[UR4][R26.64] ;  /* 0x000000041a048981 */ /* 0x0008e4000c2e1b00 */
[----:B-----5:R-:W-:Y:S01]  /*0270*/  IMAD.WIDE R22, R37, 0x4, R28 ;  /* 0x0000000425167825 */ /* 0x020fe200078e021c */
[----:B0-----:R-:W-:-:S04]  /*0280*/  CS2R R16, SRZ ;  /* 0x0000000000107805 */ /* 0x001fc8000001ff00 */
[----:B------:R0:W5:Y:S01]  /*0290*/  @!P0 LDG.E.EL.64 R18, desc[UR4][R22.64] ;  /* 0x0000000416128981 */ /* 0x000162000c2e1b00 */
[----:B----4-:R-:W-:-:S03]  /*02a0*/  IMAD.WIDE R26, R31, 0x4, R28 ;  /* 0x000000041f1a7825 */ /* 0x010fc600078e021c */
[----:B------:R4:W5:Y:S01]  /*02b0*/  @!P0 LDG.E.EL.64 R16, desc[UR4][R20.64] ;  /* 0x0000000414108981 */ /* 0x000962000c2e1b00 */
[----:B-1----:R-:W-:-:S03]  /*02c0*/  IMAD.WIDE R24, R25, 0x4, R14 ;  /* 0x0000000419187825 */ /* 0x002fc600078e020e */
[----:B------:R1:W5:Y:S01]  /*02d0*/  @!P0 LDG.E.64 R2, desc[UR4][R26.64] ;  /* 0x000000041a028981 */ /* 0x000362000c1e1b00 */
[----:B0-----:R-:W-:Y:S02]  /*02e0*/  CS2R R22, SRZ ;  /* 0x0000000000167805 */ /* 0x001fe4000001ff00 */
[----:B----4-:R-:W-:Y:S01]  /*02f0*/  CS2R R20, SRZ ;  /* 0x0000000000147805 */ /* 0x010fe2000001ff00 */
[----:B-1----:R-:W-:-:S05]  /*0300*/  IMAD.WIDE R26, R35, 0x4, R28 ;  /* 0x00000004231a7825 */ /* 0x002fca00078e021c */
[----:B------:R0:W4:Y:S01]  /*0310*/  @!P0 LDG.E.EL.64 R20, desc[UR4][R24.64] ;  /* 0x0000000418148981 */ /* 0x000122000c2e1b00 */
[----:B------:R-:W-:-:S03]  /*0320*/  IMAD.WIDE R28, R33, 0x4, R28 ;  /* 0x00000004211c7825 */ /* 0x000fc600078e021c */
[----:B------:R1:W4:Y:S01]  /*0330*/  @!P0 LDG.E.EL.64 R22, desc[UR4][R26.64] ;  /* 0x000000041a168981 */ /* 0x000322000c2e1b00 */
[----:B------:R-:W-:Y:S01]  /*0340*/  IMAD.WIDE R36, R37, 0x4, R14 ;  /* 0x0000000425247825 */ /* 0x000fe200078e020e */
[----:B0-----:R-:W-:Y:S02]  /*0350*/  CS2R R24, SRZ ;  /* 0x0000000000187805 */ /* 0x001fe4000001ff00 */
[----:B-1----:R-:W-:-:S04]  /*0360*/  CS2R R26, SRZ ;  /* 0x00000000001a7805 */ /* 0x002fc8000001ff00 */
[----:B------:R0:W4:Y:S04]  /*0370*/  @!P0 LDG.E.EL.64 R24, desc[UR4][R36.64] ;  /* 0x0000000424188981 */ /* 0x000128000c2e1b00 */
[----:B------:R1:W4:Y:S01]  /*0380*/  @!P0 LDG.E.EL.64 R26, desc[UR4][R28.64] ;  /* 0x000000041c1a8981 */ /* 0x000322000c2e1b00 */
[----:B0-----:R-:W-:Y:S01]  /*0390*/  IMAD.WIDE R36, R35, 0x4, R14 ;  /* 0x0000000423247825 */ /* 0x001fe200078e020e */
[----:B-1----:R-:W-:-:S03]  /*03a0*/  CS2R R28, SRZ ;  /* 0x00000000001c7805 */ /* 0x002fc6000001ff00 */
[----:B------:R-:W-:-:S03]  /*03b0*/  IMAD.WIDE R32, R33, 0x4, R14 ;  /* 0x0000000421207825 */ /* 0x000fc600078e020e */
[----:B------:R0:W4:Y:S02]  /*03c0*/  @!P0 LDG.E.EL.64 R28, desc[UR4][R36.64] ;  /* 0x00000004241c8981 */ /* 0x000124000c2e1b00 */
[----:B0-----:R-:W-:Y:S01]  /*03d0*/  IMAD.WIDE R36, R31, 0x4, R14 ;  /* 0x000000041f247825 */ /* 0x001fe200078e020e */
[----:B------:R-:W-:-:S06]  /*03e0*/  CS2R R14, SRZ ;  /* 0x00000000000e7805 */ /* 0x000fcc000001ff00 */
[----:B------:R-:W4:Y:S01]  /*03f0*/  @!P0 LDG.E.EL.64 R14, desc[UR4][R32.64] ;  /* 0x00000004200e8981 */ /* 0x000f22000c2e1b00 */
[----:B------:R-:W-:-:S06]  /*0400*/  CS2R R34, SRZ ;  /* 0x0000000000227805 */ /* 0x000fcc000001ff00 */
[----:B------:R-:W4:Y:S01]  /*0410*/  @!P0 LDG.E.64 R34, desc[UR4][R36.64] ;  /* 0x0000000424228981 */ /* 0x000f22000c1e1b00 */
[----:B--2---:R-:W-:Y:S01]  /*0420*/  FMUL R6, R6, R6 ;  /* 0x0000000606067220 */ /* 0x004fe20000400000 */
[----:B------:R-:W-:-:S03]  /*0430*/  FMUL R0, R7, R7 ;  /* 0x0000000707007220 */ /* 0x000fc60000400000 */
[----:B---3--:R-:W-:Y:S01]  /*0440*/  FFMA R6, R8, R8, R6 ;  /* 0x0000000808067223 */ /* 0x008fe20000000006 */
[----:B------:R-:W-:-:S03]  /*0450*/  FFMA R0, R9, R9, R0 ;  /* 0x0000000909007223 */ /* 0x000fc60000000000 */
[----:B------:R-:W-:Y:S01]  /*0460*/  FFMA R7, R4, R4, R6 ;  /* 0x0000000404077223 */ /* 0x000fe20000000006 */
[----:B------:R-:W-:Y:S01]  /*0470*/  FFMA R4, R5, R5, R0 ;  /* 0x0000000505047223 */ /* 0x000fe20000000000 */
[----:B-----5:R-:W-:Y:S01]  /*0480*/  FMUL R9, R18, R18 ;  /* 0x0000001212097220 */ /* 0x020fe20000400000 */
[----:B------:R-:W-:Y:S01]  /*0490*/  FMUL R6, R19, R19 ;  /* 0x0000001313067220 */ /* 0x000fe20000400000 */
[----:B------:R-:W-:Y:S02]  /*04a0*/  FFMA R7, R12, R12, R7 ;  /* 0x0000000c0c077223 */ /* 0x000fe40000000007 */
[----:B------:R-:W-:Y:S01]  /*04b0*/  FFMA R9, R16, R16, R9 ;  /* 0x0000001010097223 */ /* 0x000fe20000000009 */
[----:B------:R-:W-:Y:S01]  /*04c0*/  FFMA R6, R17, R17, R6 ;  /* 0x0000001111067223 */ /* 0x000fe20000000006 */
[----:B------:R-:W-:Y:S01]  /*04d0*/  FFMA R4, R13, R13, R4 ;  /* 0x0000000d0d047223 */ /* 0x000fe20000000004 */
[----:B------:R-:W0:Y:S08]  /*04e0*/  MUFU.SQRT R0, R7 ;  /* 0x0000000700007308 */ /* 0x000e300000002000 */
[----:B------:R-:W1:Y:S01]  /*04f0*/  MUFU.SQRT R4, R4 ;  /* 0x0000000400047308 */ /* 0x000e620000002000 */
[----:B----4-:R-:W-:Y:S01]  /*0500*/  FFMA R9, R22, R22, R9 ;  /* 0x0000001616097223 */ /* 0x010fe20000000009 */
[----:B------:R-:W-:Y:S01]  /*0510*/  FFMA R6, R23, R23, R6 ;  /* 0x0000001717067223 */ /* 0x000fe20000000006 */
[----:B------:R-:W-:Y:S01]  /*0520*/  FMUL R5, R24, R24 ;  /* 0x0000001818057220 */ /* 0x000fe20000400000 */
[----:B------:R-:W-:Y:S01]  /*0530*/  FMUL R8, R25, R25 ;  /* 0x0000001919087220 */ /* 0x000fe20000400000 */
[----:B------:R-:W-:-:S02]  /*0540*/  FFMA R9, R26, R26, R9 ;  /* 0x0000001a1a097223 */ /* 0x000fc40000000009 */
[----:B------:R-:W-:Y:S01]  /*0550*/  FFMA R5, R20, R20, R5 ;  /* 0x0000001414057223 */ /* 0x000fe20000000005 */
[----:B------:R-:W-:Y:S01]  /*0560*/  FFMA R6, R27, R27, R6 ;  /* 0x0000001b1b067223 */ /* 0x000fe20000000006 */
[----:B------:R-:W2:Y:S01]  /*0570*/  MUFU.SQRT R12, R9 ;  /* 0x00000009000c7308 */ /* 0x000ea20000002000 */
[----:B------:R-:W-:Y:S01]  /*0580*/  FFMA R8, R21, R21, R8 ;  /* 0x0000001515087223 */ /* 0x000fe20000000008 */
[----:B0-----:R-:W-:-:S06]  /*0590*/  FSETP.GT.AND P2, PT, R0, 9.9999999392252902908e-09, PT ;  /* 0x322bcc770000780b */ /* 0x001fcc0003f44000 */
[----:B------:R0:W3:Y:S01]  /*05a0*/  MUFU.SQRT R13, R6 ;  /* 0x00000006000d7308 */ /* 0x0000e20000002000 */
[----:B------:R-:W-:Y:S01]  /*05b0*/  FFMA R5, R28, R28, R5 ;  /* 0x0000001c1c057223 */ /* 0x000fe20000000005 */
[----:B------:R-:W-:Y:S01]  /*05c0*/  FFMA R8, R29, R29, R8 ;  /* 0x0000001d1d087223 */ /* 0x000fe20000000008 */
[----:B-1----:R-:W-:Y:S02]  /*05d0*/  FSETP.GT.AND P4, PT, R4, 9.9999999392252902908e-09, PT ;  /* 0x322bcc770400780b */ /* 0x002fe40003f84000 */
[----:B--2---:R-:W-:Y:S01]  /*05e0*/  FSETP.GT.AND P1, PT, R12, 9.9999999392252902908e-09, PT ;  /* 0x322bcc770c00780b */ /* 0x004fe20003f24000 */
[----:B0-----:R-:W0:Y:S01]  /*05f0*/  LDC.64 R6, c[0x0][0x228] ;  /* 0x00008a00ff067b82 */ /* 0x001e220000000a00 */
[----:B------:R-:W-:Y:S01]  /*0600*/  FFMA R5, R14, R14, R5 ;  /* 0x0000000e0e057223 */ /* 0x000fe20000000005 */
[----:B------:R-:W-:-:S03]  /*0610*/  FFMA R8, R15, R15, R8 ;  /* 0x0000000f0f087223 */ /* 0x000fc60000000008 */
[----:B------:R-:W1:Y:S01]  /*0620*/  MUFU.SQRT R14, R5 ;  /* 0x00000005000e7308 */ /* 0x000e620000002000 */
[----:B------:R-:W-:Y:S02]  /*0630*/  FSETP.NAN.AND P5, PT, R0, R0, PT ;  /* 0x000000000000720b */ /* 0x000fe40003fa8000 */
[----:B---3--:R-:W-:-:S05]  /*0640*/  FSETP.GT.AND P3, PT, R13, 9.9999999392252902908e-09, PT ;  /* 0x322bcc770d00780b */ /* 0x008fca0003f64000 */
[----:B------:R-:W2:Y:S01]  /*0650*/  MUFU.SQRT R16, R8 ;  /* 0x0000000800107308 */ /* 0x000ea20000002000 */
[----:B------:R-:W-:Y:S02]  /*0660*/  FSETP.NAN.AND P6, PT, R4, R4, PT ;  /* 0x000000040400720b */ /* 0x000fe40003fc8000 */
[----:B------:R-:W-:Y:S02]  /*0670*/  @!P2 FSEL R0, R0, 9.9999999392252902908e-09, P5 ;  /* 0x322bcc770000a808 */ /* 0x000fe40002800000 */
[----:B------:R-:W-:Y:S02]  /*0680*/  FSETP.NAN.AND P5, PT, R12, R12, PT ;  /* 0x0000000c0c00720b */ /* 0x000fe40003fa8000 */
[----:B-1----:R-:W-:Y:S02]  /*0690*/  FSETP.GT.AND P2, PT, R14, 9.9999999392252902908e-09, PT ;  /* 0x322bcc770e00780b */ /* 0x002fe40003f44000 */
[----:B------:R-:W-:Y:S02]  /*06a0*/  @!P4 FSEL R4, R4, 9.9999999392252902908e-09, P6 ;  /* 0x322bcc770404c808 */ /* 0x000fe40003000000 */
[----:B------:R-:W-:-:S02]  /*06b0*/  FSETP.NAN.AND P4, PT, R13, R13, PT ;  /* 0x0000000d0d00720b */ /* 0x000fc40003f88000 */
[----:B------:R-:W-:Y:S02]  /*06c0*/  @!P1 FSEL R12, R12, 9.9999999392252902908e-09, P5 ;  /* 0x322bcc770c0c9808 */ /* 0x000fe40002800000 */
[----:B--2---:R-:W-:Y:S02]  /*06d0*/  FSETP.GT.AND P1, PT, R16, 9.9999999392252902908e-09, PT ;  /* 0x322bcc771000780b */ /* 0x004fe40003f24000 */
[----:B------:R-:W-:Y:S02]  /*06e0*/  @!P3 FSEL R13, R13, 9.9999999392252902908e-09, P4 ;  /* 0x322bcc770d0db808 */ /* 0x000fe40002000000 */
[----:B------:R-:W-:Y:S02]  /*06f0*/  FSETP.NAN.AND P3, PT, R14, R14, PT ;  /* 0x0000000e0e00720b */ /* 0x000fe40003f68000 */
[----:B------:R-:W-:Y:S02]  /*0700*/  FSETP.GT.AND P6, PT, R0, 8.50705917302346158658e+37, PT ;  /* 0x7e8000000000780b */ /* 0x000fe40003fc4000 */
[----:B------:R-:W-:-:S02]  /*0710*/  @!P2 FSEL R14, R14, 9.9999999392252902908e-09, P3 ;  /* 0x322bcc770e0ea808 */ /* 0x000fc40001800000 */
[----:B------:R-:W-:Y:S02]  /*0720*/  FSETP.NAN.AND P2, PT, R16, R16, PT ;  /* 0x000000101000720b */ /* 0x000fe40003f48000 */
[----:B------:R-:W-:Y:S02]  /*0730*/  FSETP.GEU.AND P5, PT, R0, 1.175494350822287508e-38, PT ;  /* 0x008000000000780b */ /* 0x000fe40003fae000 */
[----:B------:R-:W-:Y:S02]  /*0740*/  @!P1 FSEL R16, R16, 9.9999999392252902908e-09, P2 ;  /* 0x322bcc7710109808 */ /* 0x000fe40001000000 */
[----:B------:R-:W-:Y:S02]  /*0750*/  FSETP.GT.AND P1, PT, R12, 8.50705917302346158658e+37, PT ;  /* 0x7e8000000c00780b */ /* 0x000fe40003f24000 */
[----:B------:R-:W-:Y:S02]  /*0760*/  FSETP.GT.AND P4, PT, R4, 8.50705917302346158658e+37, PT ;  /* 0x7e8000000400780b */ /* 0x000fe40003f84000 */
[----:B------:R-:W-:Y:S01]  /*0770*/  FSETP.GEU.AND P2, PT, R12, 1.175494350822287508e-38, PT ;  /* 0x008000000c00780b */ /* 0x000fe20003f4e000 */
[----:B------:R-:W-:Y:S01]  /*0780*/  @P6 FMUL R0, R0, 0.25 ;  /* 0x3e80000000006820 */ /* 0x000fe20000400000 */
[----:B------:R-:W-:Y:S01]  /*0790*/  FSETP.GEU.AND P3, PT, R4, 1.175494350822287508e-38, PT ;  /* 0x008000000400780b */ /* 0x000fe20003f6e000 */
[----:B------:R-:W-:Y:S01]  /*07a0*/  @P6 FMUL R10, R10, 0.25 ;  /* 0x3e8000000a0a6820 */ /* 0x000fe20000400000 */
[----:B------:R-:W-:Y:S01]  /*07b0*/  FSETP.GT.AND P6, PT, R13, 8.50705917302346158658e+37, PT ;  /* 0x7e8000000d00780b */ /* 0x000fe20003fc4000 */
[----:B------:R-:W-:-:S02]  /*07c0*/  @!P5 FMUL R0, R0, 16777216 ;  /* 0x4b8000000000d820 */ /* 0x000fc40000400000 */
[----:B------:R-:W-:Y:S01]  /*07d0*/  @!P5 FMUL R10, R10, 16777216 ;  /* 0x4b8000000a0ad820 */ /* 0x000fe20000400000 */
[----:B------:R-:W-:Y:S01]  /*07e0*/  FSETP.GEU.AND P5, PT, R13, 1.175494350822287508e-38, PT ;  /* 0x008000000d00780b */ /* 0x000fe20003fae000 */
[----:B------:R-:W-:Y:S01]  /*07f0*/  @P1 FMUL R12, R12, 0.25 ;  /* 0x3e8000000c0c1820 */ /* 0x000fe20000400000 */
[----:B------:R-:W-:Y:S01]  /*0800*/  @P1 FMUL R2, R2, 0.25 ;  /* 0x3e80000002021820 */ /* 0x000fe20000400000 */
[----:B------:R-:W-:Y:S01]  /*0810*/  FSETP.GT.AND P1, PT, R16, 8.50705917302346158658e+37, PT ;  /* 0x7e8000001000780b */ /* 0x000fe20003f24000 */
[----:B------:R-:W-:Y:S01]  /*0820*/  @P4 FMUL R4, R4, 0.25 ;  /* 0x3e80000004044820 */ /* 0x000fe20000400000 */
[----:B------:R-:W-:Y:S01]  /*0830*/  @P4 FMUL R11, R11, 0.25 ;  /* 0x3e8000000b0b4820 */ /* 0x000fe20000400000 */
[----:B------:R-:W-:Y:S01]  /*0840*/  FSETP.GT.AND P4, PT, R14, 8.50705917302346158658e+37, PT ;  /* 0x7e8000000e00780b */ /* 0x000fe20003f84000 */
[----:B------:R-:W-:Y:S01]  /*0850*/  @!P2 FMUL R12, R12, 16777216 ;  /* 0x4b8000000c0ca820 */ /* 0x000fe20000400000 */
[----:B------:R-:W-:Y:S01]  /*0860*/  @!P2 FMUL R2, R2, 16777216 ;  /* 0x4b8000000202a820 */ /* 0x000fe20000400000 */
[----:B------:R-:W-:Y:S01]  /*0870*/  FSETP.GEU.AND P2, PT, R16, 1.175494350822287508e-38, PT ;  /* 0x008000001000780b */ /* 0x000fe20003f4e000 */
[----:B------:R-:W-:Y:S01]  /*0880*/  @!P3 FMUL R4, R4, 16777216 ;  /* 0x4b8000000404b820 */ /* 0x000fe20000400000 */
[----:B------:R-:W-:Y:S01]  /*0890*/  @!P3 FMUL R11, R11, 16777216 ;  /* 0x4b8000000b0bb820 */ /* 0x000fe20000400000 */
[----:B------:R-:W-:Y:S01]  /*08a0*/  FSETP.GEU.AND P3, PT, R14, 1.175494350822287508e-38, PT ;  /* 0x008000000e00780b */ /* 0x000fe20003f6e000 */
[----:B------:R-:W-:Y:S01]  /*08b0*/  @P6 FMUL R13, R13, 0.25 ;  /* 0x3e8000000d0d6820 */ /* 0x000fe20000400000 */
[----:B------:R-:W1:Y:S03]  /*08c0*/  MUFU.RCP R9, R0 ;  /* 0x0000000000097308 */ /* 0x000e660000001000 */
[----:B------:R-:W-:Y:S01]  /*08d0*/  @!P5 FMUL R13, R13, 16777216 ;  /* 0x4b8000000d0dd820 */ /* 0x000fe20000400000 */
[----:B------:R-:W-:Y:S01]  /*08e0*/  @P1 FMUL R16, R16, 0.25 ;  /* 0x3e80000010101820 */ /* 0x000fe20000400000 */
[----:B------:R-:W-:-:S03]  /*08f0*/  @P4 FMUL R14, R14, 0.25 ;  /* 0x3e8000000e0e4820 */ /* 0x000fc60000400000 */
[----:B------:R2:W3:Y:S01]  /*0900*/  MUFU.RCP R8, R4 ;  /* 0x0000000400087308 */ /* 0x0004e20000001000 */
[----:B------:R-:W-:Y:S02]  /*0910*/  @!P2 FMUL R16, R16, 16777216 ;  /* 0x4b8000001010a820 */ /* 0x000fe40000400000 */
[----:B------:R-:W-:-:S05]  /*0920*/  @!P3 FMUL R14, R14, 16777216 ;  /* 0x4b8000000e0eb820 */ /* 0x000fca0000400000 */
[----:B------:R-:W4:Y:S01]  /*0930*/  MUFU.RCP R15, R12 ;  /* 0x0000000c000f7308 */ /* 0x000f220000001000 */
[----:B--2---:R-:W2:Y:S07]  /*0940*/  LDC.64 R4, c[0x0][0x230] ;  /* 0x00008c00ff047b82 */ /* 0x004eae0000000a00 */
[----:B------:R-:W5:Y:S01]  /*0950*/  MUFU.RCP R0, R13 ;  /* 0x0000000d00007308 */ /* 0x000f620000001000 */
[----:B------:R-:W-:-:S04]  /*0960*/  @P6 FMUL R3, R3, 0.25 ;  /* 0x3e80000003036820 */ /* 0x000fc80000400000 */
[----:B------:R-:W-:-:S03]  /*0970*/  @!P5 FMUL R3, R3, 16777216 ;  /* 0x4b8000000303d820 */ /* 0x000fc60000400000 */
[----:B------:R-:W0:Y:S01]  /*0980*/  MUFU.RCP R17, R14 ;  /* 0x0000000e00117308 */ /* 0x000e220000001000 */
[----:B-1----:R-:W-:-:S07]  /*0990*/  FMUL R9, R9, R10 ;  /* 0x0000000a09097220 */ /* 0x002fce0000400000 */
[----:B------:R-:W1:Y:S01]  /*09a0*/  MUFU.RCP R16, R16 ;  /* 0x0000001000107308 */ /* 0x000e620000001000 */
[----:B---3--:R-:W-:Y:S01]  /*09b0*/  FMUL R8, R8, R11 ;  /* 0x0000000b08087220 */ /* 0x008fe20000400000 */
[----:B----4-:R-:W-:Y:S01]  /*09c0*/  FMUL R2, R15, R2 ;  /* 0x000000020f027220 */ /* 0x010fe20000400000 */
[----:B------:R-:W-:Y:S01]  /*09d0*/  @P4 FMUL R34, R34, 0.25 ;  /* 0x3e80000022224820 */ /* 0x000fe20000400000 */
[----:B------:R-:W-:Y:S01]  /*09e0*/  @P1 FMUL R35, R35, 0.25 ;  /* 0x3e80000023231820 */ /* 0x000fe20000400000 */
[----:B-----5:R-:W-:Y:S01]  /*09f0*/  FMUL R3, R0, R3 ;  /* 0x0000000300037220 */ /* 0x020fe20000400000 */
[----:B0-----:R-:W-:-:S04]  /*0a00*/  IMAD.WIDE R6, R31, 0x4, R6 ;  /* 0x000000041f067825 */ /* 0x001fc800078e0206 */
[----:B------:R-:W-:Y:S01]  /*0a10*/  @!P3 FMUL R34, R34, 16777216 ;  /* 0x4b8000002222b820 */ /* 0x000fe20000400000 */
[----:B------:R-:W-:Y:S01]  /*0a20*/  @!P2 FMUL R35, R35, 16777216 ;  /* 0x4b8000002323a820 */ /* 0x000fe20000400000 */
[----:B------:R-:W-:Y:S01]  /*0a30*/  FMUL R3, R8, R3 ;  /* 0x0000000308037220 */ /* 0x000fe20000400000 */
[----:B------:R-:W-:Y:S01]  /*0a40*/  FMUL R2, R9, R2 ;  /* 0x0000000209027220 */ /* 0x000fe20000400000 */
[----:B------:R-:W-:Y:S01]  /*0a50*/  FMUL R34, R17, R34 ;  /* 0x0000002211227220 */ /* 0x000fe20000400000 */
[----:B-1----:R-:W-:-:S03]  /*0a60*/  FMUL R35, R16, R35 ;  /* 0x0000002310237220 */ /* 0x002fc60000400000 */
[----:B------:R0:W-:Y:S01]  /*0a70*/  @!P0 STG.E.64 desc[UR4][R6.64], R2 ;  /* 0x0000000206008986 */ /* 0x0001e2000c101b04 */
[----:B--2---:R-:W-:-:S04]  /*0a80*/  IMAD.WIDE R4, R31, 0x4, R4 ;  /* 0x000000041f047825 */ /* 0x004fc800078e0204 */
[----:B------:R-:W-:Y:S01]  /*0a90*/  FMUL R34, R9, R34 ;  /* 0x0000002209227220 */ /* 0x000fe20000400000 */
[----:B------:R-:W-:Y:S01]  /*0aa0*/  FMUL R35, R8, R35 ;  /* 0x0000002308237220 */ /* 0x000fe20000400000 */
[----:B0-----:R-:W-:Y:S06]  /*0ab0*/  @P0 EXIT ;  /* 0x000000000000094d */ /* 0x001fec0003800000 */
[----:B------:R-:W-:Y:S01]  /*0ac0*/  STG.E.64 desc[UR4][R4.64], R34 ;  /* 0x0000002204007986 */ /* 0x000fe2000c101b04 */
[----:B------:R-:W-:Y:S05]  /*0ad0*/  EXIT ;  /* 0x000000000000794d */ /* 0x000fea0003800000 */
.L_x_0:
[----:B------:R-:W-:-:S00]  /*0ae0*/  BRA `(.L_x_0) ;  /* 0xfffffffc00fc7947 */ /* 0x000fc0000383ffff */
[----:B------:R-:W-:-:S00]  /*0af0*/  NOP ;  /* 0x0000000000007918 */ /* 0x000fc00000000000 */
        /* <DEDUP_REMOVED lines=8> */
.L_x_1:


//--------------------- .nv.global.init           --------------------------
	.section	.nv.global.init,"aw",@progbits
.nv.global.init:
	.type		_$_str,@object
	.size		_$_str,(_$_str_$_2 - _$_str)
_$_str:
        /*0000*/ 	.byte	0x5f, 0x5f, 0x43, 0x55, 0x44, 0x41, 0x5f, 0x46, 0x54, 0x5a, 0x00
	.type		_$_str_$_2,@object
	.size		_$_str_$_2,(.L_1 - _$_str_$_2)
_$_str_$_2:
        /*000b*/ 	.byte	0x5f, 0x5f, 0x43, 0x55, 0x44, 0x41, 0x5f, 0x50, 0x52, 0x45, 0x43, 0x5f, 0x53, 0x51, 0x52, 0x54
        /*001b*/ 	.byte	0x00
.L_1:


//--------------------- .nv.constant0.triton_poi_fused_clamp_min_div_linalg_vector_norm_mul_0 --------------------------
	.section	.nv.constant0.triton_poi_fused_clamp_min_div_linalg_vector_norm_mul_0,"a",@progbits
	.sectionflags	@""
	.align	4
.nv.constant0.triton_poi_fused_clamp_min_div_linalg_vector_norm_mul_0:
	.zero		572
